//
// Generated by NVIDIA NVVM Compiler
//
// Compiler Build ID: CL-36424714
// Cuda compilation tools, release 13.0, V13.0.88
// Based on NVVM 20.0.0
//

.version 9.0
.target sm_100
.address_size 64

	// .globl	_Z4gemmPdS_S_iiii

.visible .entry _Z4gemmPdS_S_iiii(
	.param .u64 .ptr .align 1 _Z4gemmPdS_S_iiii_param_0,
	.param .u64 .ptr .align 1 _Z4gemmPdS_S_iiii_param_1,
	.param .u64 .ptr .align 1 _Z4gemmPdS_S_iiii_param_2,
	.param .u32 _Z4gemmPdS_S_iiii_param_3,
	.param .u32 _Z4gemmPdS_S_iiii_param_4,
	.param .u32 _Z4gemmPdS_S_iiii_param_5,
	.param .u32 _Z4gemmPdS_S_iiii_param_6
)
{
	.reg .pred 	%p<13>;
	.reg .b32 	%r<41>;
	.reg .b64 	%rd<53>;
	.reg .b64 	%fd<68>;

	ld.param.u64 	%rd7, [_Z4gemmPdS_S_iiii_param_0];
	ld.param.u64 	%rd8, [_Z4gemmPdS_S_iiii_param_1];
	ld.param.u64 	%rd6, [_Z4gemmPdS_S_iiii_param_2];
	ld.param.u32 	%r20, [_Z4gemmPdS_S_iiii_param_3];
	ld.param.u32 	%r18, [_Z4gemmPdS_S_iiii_param_4];
	ld.param.u32 	%r19, [_Z4gemmPdS_S_iiii_param_6];
	cvta.to.global.u64 	%rd1, %rd8;
	cvta.to.global.u64 	%rd2, %rd7;
	mov.u32 	%r21, %ctaid.x;
	mov.u32 	%r22, %ntid.x;
	mov.u32 	%r23, %tid.x;
	mad.lo.s32 	%r1, %r21, %r22, %r23;
	mov.u32 	%r24, %ctaid.y;
	mov.u32 	%r25, %ntid.y;
	mov.u32 	%r26, %tid.y;
	mad.lo.s32 	%r2, %r24, %r25, %r26;
	setp.ge.s32 	%p1, %r2, %r20;
	setp.ge.s32 	%p2, %r1, %r19;
	or.pred  	%p3, %p1, %p2;
	@%p3 bra 	$L__BB0_14;
	setp.lt.s32 	%p4, %r18, 1;
	mov.f64 	%fd67, 0d0000000000000000;
	@%p4 bra 	$L__BB0_13;
	mul.lo.s32 	%r3, %r18, %r2;
	and.b32  	%r4, %r18, 7;
	setp.lt.u32 	%p5, %r18, 8;
	mov.f64 	%fd67, 0d0000000000000000;
	mov.b32 	%r39, 0;
	@%p5 bra 	$L__BB0_5;
	and.b32  	%r39, %r18, 2147483640;
	neg.s32 	%r37, %r39;
	shl.b32 	%r7, %r19, 3;
	mul.wide.u32 	%rd9, %r3, 8;
	add.s64 	%rd10, %rd9, %rd2;
	add.s64 	%rd52, %rd10, 32;
	mov.f64 	%fd67, 0d0000000000000000;
	mul.wide.s32 	%rd13, %r19, 8;
	mov.u32 	%r36, %r1;
$L__BB0_4:
	.pragma "nounroll";
	ld.global.f64 	%fd17, [%rd52+-32];
	mul.wide.s32 	%rd11, %r36, 8;
	add.s64 	%rd12, %rd1, %rd11;
	ld.global.f64 	%fd18, [%rd12];
	fma.rn.f64 	%fd19, %fd17, %fd18, %fd67;
	ld.global.f64 	%fd20, [%rd52+-24];
	add.s64 	%rd14, %rd12, %rd13;
	ld.global.f64 	%fd21, [%rd14];
	fma.rn.f64 	%fd22, %fd20, %fd21, %fd19;
	ld.global.f64 	%fd23, [%rd52+-16];
	add.s64 	%rd15, %rd14, %rd13;
	ld.global.f64 	%fd24, [%rd15];
	fma.rn.f64 	%fd25, %fd23, %fd24, %fd22;
	ld.global.f64 	%fd26, [%rd52+-8];
	add.s64 	%rd16, %rd15, %rd13;
	ld.global.f64 	%fd27, [%rd16];
	fma.rn.f64 	%fd28, %fd26, %fd27, %fd25;
	ld.global.f64 	%fd29, [%rd52];
	add.s64 	%rd17, %rd16, %rd13;
	ld.global.f64 	%fd30, [%rd17];
	fma.rn.f64 	%fd31, %fd29, %fd30, %fd28;
	ld.global.f64 	%fd32, [%rd52+8];
	add.s64 	%rd18, %rd17, %rd13;
	ld.global.f64 	%fd33, [%rd18];
	fma.rn.f64 	%fd34, %fd32, %fd33, %fd31;
	ld.global.f64 	%fd35, [%rd52+16];
	add.s64 	%rd19, %rd18, %rd13;
	ld.global.f64 	%fd36, [%rd19];
	fma.rn.f64 	%fd37, %fd35, %fd36, %fd34;
	ld.global.f64 	%fd38, [%rd52+24];
	add.s64 	%rd20, %rd19, %rd13;
	ld.global.f64 	%fd39, [%rd20];
	fma.rn.f64 	%fd67, %fd38, %fd39, %fd37;
	add.s32 	%r37, %r37, 8;
	add.s32 	%r36, %r36, %r7;
	add.s64 	%rd52, %rd52, 64;
	setp.ne.s32 	%p6, %r37, 0;
	@%p6 bra 	$L__BB0_4;
$L__BB0_5:
	setp.eq.s32 	%p7, %r4, 0;
	@%p7 bra 	$L__BB0_13;
	and.b32  	%r13, %r18, 3;
	setp.lt.u32 	%p8, %r4, 4;
	@%p8 bra 	$L__BB0_8;
	add.s32 	%r28, %r39, %r3;
	mul.wide.u32 	%rd21, %r28, 8;
	add.s64 	%rd22, %rd2, %rd21;
	ld.global.f64 	%fd41, [%rd22];
	mad.lo.s32 	%r29, %r39, %r19, %r1;
	mul.wide.s32 	%rd23, %r29, 8;
	add.s64 	%rd24, %rd1, %rd23;
	ld.global.f64 	%fd42, [%rd24];
	fma.rn.f64 	%fd43, %fd41, %fd42, %fd67;
	cvt.u64.u32 	%rd25, %r3;
	cvt.u64.u32 	%rd26, %r39;
	add.s64 	%rd27, %rd26, %rd25;
	shl.b64 	%rd28, %rd27, 3;
	add.s64 	%rd29, %rd2, %rd28;
	ld.global.f64 	%fd44, [%rd29+8];
	mul.wide.s32 	%rd30, %r19, 8;
	add.s64 	%rd31, %rd24, %rd30;
	ld.global.f64 	%fd45, [%rd31];
	fma.rn.f64 	%fd46, %fd44, %fd45, %fd43;
	ld.global.f64 	%fd47, [%rd29+16];
	add.s64 	%rd32, %rd31, %rd30;
	ld.global.f64 	%fd48, [%rd32];
	fma.rn.f64 	%fd49, %fd47, %fd48, %fd46;
	ld.global.f64 	%fd50, [%rd29+24];
	add.s64 	%rd33, %rd32, %rd30;
	ld.global.f64 	%fd51, [%rd33];
	fma.rn.f64 	%fd67, %fd50, %fd51, %fd49;
	add.s32 	%r39, %r39, 4;
$L__BB0_8:
	setp.eq.s32 	%p9, %r13, 0;
	@%p9 bra 	$L__BB0_13;
	setp.eq.s32 	%p10, %r13, 1;
	@%p10 bra 	$L__BB0_11;
	add.s32 	%r30, %r39, %r3;
	mul.wide.u32 	%rd34, %r30, 8;
	add.s64 	%rd35, %rd2, %rd34;
	ld.global.f64 	%fd53, [%rd35];
	mad.lo.s32 	%r31, %r39, %r19, %r1;
	mul.wide.s32 	%rd36, %r31, 8;
	add.s64 	%rd37, %rd1, %rd36;
	ld.global.f64 	%fd54, [%rd37];
	fma.rn.f64 	%fd55, %fd53, %fd54, %fd67;
	cvt.u64.u32 	%rd38, %r3;
	cvt.u64.u32 	%rd39, %r39;
	add.s64 	%rd40, %rd39, %rd38;
	shl.b64 	%rd41, %rd40, 3;
	add.s64 	%rd42, %rd2, %rd41;
	ld.global.f64 	%fd56, [%rd42+8];
	mul.wide.s32 	%rd43, %r19, 8;
	add.s64 	%rd44, %rd37, %rd43;
	ld.global.f64 	%fd57, [%rd44];
	fma.rn.f64 	%fd67, %fd56, %fd57, %fd55;
	add.s32 	%r39, %r39, 2;
$L__BB0_11:
	and.b32  	%r32, %r18, 1;
	setp.eq.b32 	%p11, %r32, 1;
	not.pred 	%p12, %p11;
	@%p12 bra 	$L__BB0_13;
	add.s32 	%r33, %r39, %r3;
	mul.wide.u32 	%rd45, %r33, 8;
	add.s64 	%rd46, %rd2, %rd45;
	ld.global.f64 	%fd58, [%rd46];
	mad.lo.s32 	%r34, %r39, %r19, %r1;
	mul.wide.s32 	%rd47, %r34, 8;
	add.s64 	%rd48, %rd1, %rd47;
	ld.global.f64 	%fd59, [%rd48];
	fma.rn.f64 	%fd67, %fd58, %fd59, %fd67;
$L__BB0_13:
	mad.lo.s32 	%r35, %r19, %r2, %r1;
	cvta.to.global.u64 	%rd49, %rd6;
	mul.wide.s32 	%rd50, %r35, 8;
	add.s64 	%rd51, %rd49, %rd50;
	st.global.f64 	[%rd51], %fd67;
$L__BB0_14:
	ret;

}


// ===== COMPILED SASS (sm_100) =====

	.target	sm_100

	.elftype	@"ET_EXEC"


//--------------------- .note.nv.tkinfo           --------------------------
	.section	.note.nv.tkinfo,"",@"SHT_NOTE"
	.sectionflags	@"SHF_NOTE_NV_TKINFO"
	.tkinfo
        /*0018*/ 	.word	0x00000002
        /*0030*/ 	.string	""
        /*0030*/ 	.string	"ptxas"
        /*0030*/ 	.string	"Cuda compilation tools, release 13.0, V13.0.88"
        /*0030*/ 	.string	"Build cuda_13.0.r13.0/compiler.36424714_0"
        /*0030*/ 	.string	"-arch sm_100 -m 64 "



//--------------------- .note.nv.cuinfo           --------------------------
	.section	.note.nv.cuinfo,"",@"SHT_NOTE"
	.sectionflags	@"SHF_NOTE_NV_CUINFO"
        /*0018*/ 	.short	0x0002
        /*001a*/ 	.short	0x0064
        /*001c*/ 	.short	0x0082
	.zero		2


//--------------------- .nv.info                  --------------------------
	.section	.nv.info,"",@"SHT_CUDA_INFO"
	.align	4


	//----- nvinfo : EIATTR_REGCOUNT
	.align		4
        /*0000*/ 	.byte	0x04, 0x2f
        /*0002*/ 	.short	(.L_1 - .L_0)
	.align		4
.L_0:
        /*0004*/ 	.word	index@(_Z4gemmPdS_S_iiii)
        /*0008*/ 	.word	0x00000020


	//----- nvinfo : EIATTR_FRAME_SIZE
	.align		4
.L_1:
        /*000c*/ 	.byte	0x04, 0x11
        /*000e*/ 	.short	(.L_3 - .L_2)
	.align		4
.L_2:
        /*0010*/ 	.word	index@(_Z4gemmPdS_S_iiii)
        /*0014*/ 	.word	0x00000000


	//----- nvinfo : EIATTR_MIN_STACK_SIZE
	.align		4
.L_3:
        /*0018*/ 	.byte	0x04, 0x12
        /*001a*/ 	.short	(.L_5 - .L_4)
	.align		4
.L_4:
        /*001c*/ 	.word	index@(_Z4gemmPdS_S_iiii)
        /*0020*/ 	.word	0x00000000
.L_5:


//--------------------- .nv.compat                --------------------------
	.section	.nv.compat,"",@"SHT_CUDA_COMPAT_INFO"
	.align	4
        /*0000*/ 	.byte	0x02, 0x09, 0x00, 0x00, 0x02, 0x02, 0x01, 0x00, 0x02, 0x05, 0x05, 0x00, 0x03, 0x07, 0x01, 0x01
        /*0010*/ 	.byte	0x02, 0x03, 0x00, 0x00, 0x02, 0x06, 0x01, 0x00, 0x04, 0x0b, 0x08, 0x00, 0x01, 0x00, 0x00, 0x00
        /*0020*/ 	.byte	0x00, 0x00, 0x00, 0x00


//--------------------- .nv.info._Z4gemmPdS_S_iiii --------------------------
	.section	.nv.info._Z4gemmPdS_S_iiii,"",@"SHT_CUDA_INFO"
	.sectionflags	@""
	.align	4


	//----- nvinfo : EIATTR_CUDA_API_VERSION
	.align		4
        /*0000*/ 	.byte	0x04, 0x37
        /*0002*/ 	.short	(.L_7 - .L_6)
.L_6:
        /*0004*/ 	.word	0x00000082


	//----- nvinfo : EIATTR_KPARAM_INFO
	.align		4
.L_7:
        /*0008*/ 	.byte	0x04, 0x17
        /*000a*/ 	.short	(.L_9 - .L_8)
.L_8:
        /*000c*/ 	.word	0x00000000
        /*0010*/ 	.short	0x0006
        /*0012*/ 	.short	0x0024
        /*0014*/ 	.byte	0x00, 0xf0, 0x11, 0x00


	//----- nvinfo : EIATTR_KPARAM_INFO
	.align		4
.L_9:
        /*0018*/ 	.byte	0x04, 0x17
        /*001a*/ 	.short	(.L_11 - .L_10)
.L_10:
        /*001c*/ 	.word	0x00000000
        /*0020*/ 	.short	0x0005
        /*0022*/ 	.short	0x0020
        /*0024*/ 	.byte	0x00, 0xf0, 0x11, 0x00


	//----- nvinfo : EIATTR_KPARAM_INFO
	.align		4
.L_11:
        /*0028*/ 	.byte	0x04, 0x17
        /*002a*/ 	.short	(.L_13 - .L_12)
.L_12:
        /*002c*/ 	.word	0x00000000
        /*0030*/ 	.short	0x0004
        /*0032*/ 	.short	0x001c
        /*0034*/ 	.byte	0x00, 0xf0, 0x11, 0x00


	//----- nvinfo : EIATTR_KPARAM_INFO
	.align		4
.L_13:
        /*0038*/ 	.byte	0x04, 0x17
        /*003a*/ 	.short	(.L_15 - .L_14)
.L_14:
        /*003c*/ 	.word	0x00000000
        /*0040*/ 	.short	0x0003
        /*0042*/ 	.short	0x0018
        /*0044*/ 	.byte	0x00, 0xf0, 0x11, 0x00


	//----- nvinfo : EIATTR_KPARAM_INFO
	.align		4
.L_15:
        /*0048*/ 	.byte	0x04, 0x17
        /*004a*/ 	.short	(.L_17 - .L_16)
.L_16:
        /*004c*/ 	.word	0x00000000
        /*0050*/ 	.short	0x0002
        /*0052*/ 	.short	0x0010
        /*0054*/ 	.byte	0x00, 0xf5, 0x21, 0x00


	//----- nvinfo : EIATTR_KPARAM_INFO
	.align		4
.L_17:
        /*0058*/ 	.byte	0x04, 0x17
        /*005a*/ 	.short	(.L_19 - .L_18)
.L_18:
        /*005c*/ 	.word	0x00000000
        /*0060*/ 	.short	0x0001
        /*0062*/ 	.short	0x0008
        /*0064*/ 	.byte	0x00, 0xf5, 0x21, 0x00


	//----- nvinfo : EIATTR_KPARAM_INFO
	.align		4
.L_19:
        /*0068*/ 	.byte	0x04, 0x17
        /*006a*/ 	.short	(.L_21 - .L_20)
.L_20:
        /*006c*/ 	.word	0x00000000
        /*0070*/ 	.short	0x0000
        /*0072*/ 	.short	0x0000
        /*0074*/ 	.byte	0x00, 0xf5, 0x21, 0x00


	//----- nvinfo : EIATTR_SPARSE_MMA_MASK
	.align		4
.L_21:
        /*0078*/ 	.byte	0x03, 0x50
        /*007a*/ 	.short	0x0000


	//----- nvinfo : EIATTR_MAXREG_COUNT
	.align		4
        /*007c*/ 	.byte	0x03, 0x1b
        /*007e*/ 	.short	0x00ff


	//----- nvinfo : EIATTR_MERCURY_ISA_VERSION
	.align		4
        /*0080*/ 	.byte	0x03, 0x5f
        /*0082*/ 	.short	0x0101


	//----- nvinfo : EIATTR_VRC_CTA_INIT_COUNT
	.align		4
        /*0084*/ 	.byte	0x02, 0x4a
	.zero		1
	.zero		1


	//----- nvinfo : EIATTR_EXIT_INSTR_OFFSETS
	.align		4
        /*0088*/ 	.byte	0x04, 0x1c
        /*008a*/ 	.short	(.L_23 - .L_22)


	//   ....[0]....
.L_22:
        /*008c*/ 	.word	0x000000d0


	//   ....[1]....
        /*0090*/ 	.word	0x000008f0


	//----- nvinfo : EIATTR_CBANK_PARAM_SIZE
	.align		4
.L_23:
        /*0094*/ 	.byte	0x03, 0x19
        /*0096*/ 	.short	0x0028


	//----- nvinfo : EIATTR_PARAM_CBANK
	.align		4
        /*0098*/ 	.byte	0x04, 0x0a
        /*009a*/ 	.short	(.L_25 - .L_24)
	.align		4
.L_24:
        /*009c*/ 	.word	index@(.nv.constant0._Z4gemmPdS_S_iiii)
        /*00a0*/ 	.short	0x0380
        /*00a2*/ 	.short	0x0028


	//----- nvinfo : EIATTR_SW_WAR
	.align		4
.L_25:
        /*00a4*/ 	.byte	0x04, 0x36
        /*00a6*/ 	.short	(.L_27 - .L_26)
.L_26:
        /*00a8*/ 	.word	0x00000008
.L_27:


//--------------------- .nv.callgraph             --------------------------
	.section	.nv.callgraph,"",@"SHT_CUDA_CALLGRAPH"
	.align	4
	.sectionentsize	8
	.align		4
        /*0000*/ 	.word	0x00000000
	.align		4
        /*0004*/ 	.word	0xffffffff
	.align		4
        /*0008*/ 	.word	0x00000000
	.align		4
        /*000c*/ 	.word	0xfffffffe
	.align		4
        /*0010*/ 	.word	0x00000000
	.align		4
        /*0014*/ 	.word	0xfffffffd
	.align		4
        /*0018*/ 	.word	0x00000000
	.align		4
        /*001c*/ 	.word	0xfffffffc


//--------------------- .text._Z4gemmPdS_S_iiii   --------------------------
	.section	.text._Z4gemmPdS_S_iiii,"ax",@progbits
	.align	128
        .global         _Z4gemmPdS_S_iiii
        .type           _Z4gemmPdS_S_iiii,@function
        .size           _Z4gemmPdS_S_iiii,(.L_x_5 - _Z4gemmPdS_S_iiii)
        .other          _Z4gemmPdS_S_iiii,@"STO_CUDA_ENTRY STV_DEFAULT"
_Z4gemmPdS_S_iiii:
.text._Z4gemmPdS_S_iiii:
[----:B------:R-:W-:Y:S01]  /*0000*/  LDC R1, c[0x0][0x37c] ;  /* 0x0000df00ff017b82 */ /* 0x000fe20000000800 */
[----:B------:R-:W0:Y:S07]  /*0010*/  S2R R2, SR_TID.X ;  /* 0x0000000000027919 */ /* 0x000e2e0000002100 */
[----:B------:R-:W0:Y:S01]  /*0020*/  S2UR UR4, SR_CTAID.X ;  /* 0x00000000000479c3 */ /* 0x000e220000002500 */
[----:B------:R-:W1:Y:S01]  /*0030*/  LDCU UR6, c[0x0][0x398] ;  /* 0x00007300ff0677ac */ /* 0x000e620008000800 */
[----:B------:R-:W2:Y:S06]  /*0040*/  S2R R5, SR_TID.Y ;  /* 0x0000000000057919 */ /* 0x000eac0000002200 */
[----:B------:R-:W0:Y:S08]  /*0050*/  LDC R3, c[0x0][0x360] ;  /* 0x0000d800ff037b82 */ /* 0x000e300000000800 */
[----:B------:R-:W2:Y:S08]  /*0060*/  S2UR UR5, SR_CTAID.Y ;  /* 0x00000000000579c3 */ /* 0x000eb00000002600 */
[----:B------:R-:W2:Y:S08]  /*0070*/  LDC R4, c[0x0][0x364] ;  /* 0x0000d900ff047b82 */ /* 0x000eb00000000800 */
[----:B------:R-:W3:Y:S01]  /*0080*/  LDC R0, c[0x0][0x3a4] ;  /* 0x0000e900ff007b82 */ /* 0x000ee20000000800 */
[----:B0-----:R-:W-:-:S02]  /*0090*/  IMAD R3, R3, UR4, R2 ;  /* 0x0000000403037c24 */ /* 0x001fc4000f8e0202 */
[----:B--2---:R-:W-:-:S03]  /*00a0*/  IMAD R2, R4, UR5, R5 ;  /* 0x0000000504027c24 */ /* 0x004fc6000f8e0205 */
[----:B---3--:R-:W-:-:S04]  /*00b0*/  ISETP.GE.AND P0, PT, R3, R0, PT ;  /* 0x000000000300720c */ /* 0x008fc80003f06270 */
[----:B-1----:R-:W-:-:S13]  /*00c0*/  ISETP.GE.OR P0, PT, R2, UR6, P0 ;  /* 0x0000000602007c0c */ /* 0x002fda0008706670 */
[----:B------:R-:W-:Y:S05]  /*00d0*/  @P0 EXIT ;  /* 0x000000000000094d */ /* 0x000fea0003800000 */
[----:B------:R-:W0:Y:S01]  /*00e0*/  LDC R5, c[0x0][0x39c] ;  /* 0x0000e700ff057b82 */ /* 0x000e220000000800 */
[----:B------:R-:W1:Y:S01]  /*00f0*/  LDCU.64 UR4, c[0x0][0x358] ;  /* 0x00006b00ff0477ac */ /* 0x000e620008000a00 */
[----:B------:R-:W-:Y:S02]  /*0100*/  CS2R R18, SRZ ;  /* 0x0000000000127805 */ /* 0x000fe4000001ff00 */
[----:B0-----:R-:W-:-:S13]  /*0110*/  ISETP.GE.AND P0, PT, R5, 0x1, PT ;  /* 0x000000010500780c */ /* 0x001fda0003f06270 */
[----:B-1----:R-:W-:Y:S05]  /*0120*/  @!P0 BRA `(.L_x_0) ;  /* 0x0000000400e08947 */ /* 0x002fea0003800000 */
[C---:B------:R-:W-:Y:S01]  /*0130*/  ISETP.GE.U32.AND P1, PT, R5.reuse, 0x8, PT ;  /* 0x000000080500780c */ /* 0x040fe20003f26070 */
[----:B------:R-:W-:Y:S01]  /*0140*/  HFMA2 R7, -RZ, RZ, 0, 0 ;  /* 0x00000000ff077431 */ /* 0x000fe200000001ff */
[----:B------:R-:W-:Y:S01]  /*0150*/  LOP3.LUT R4, R5, 0x7, RZ, 0xc0, !PT ;  /* 0x0000000705047812 */ /* 0x000fe200078ec0ff */
[----:B------:R-:W-:Y:S01]  /*0160*/  IMAD R6, R2, R5, RZ ;  /* 0x0000000502067224 */ /* 0x000fe200078e02ff */
[----:B------:R-:W-:Y:S02]  /*0170*/  CS2R R18, SRZ ;  /* 0x0000000000127805 */ /* 0x000fe4000001ff00 */
[----:B------:R-:W-:-:S07]  /*0180*/  ISETP.NE.AND P0, PT, R4, RZ, PT ;  /* 0x000000ff0400720c */ /* 0x000fce0003f05270 */
[----:B------:R-:W-:Y:S06]  /*0190*/  @!P1 BRA `(.L_x_1) ;  /* 0x0000000000c49947 */ /* 0x000fec0003800000 */
[----:B------:R-:W0:Y:S01]  /*01a0*/  LDC.64 R8, c[0x0][0x380] ;  /* 0x0000e000ff087b82 */ /* 0x000e220000000a00 */
[----:B------:R-:W-:Y:S01]  /*01b0*/  LOP3.LUT R7, R5, 0x7ffffff8, RZ, 0xc0, !PT ;  /* 0x7ffffff805077812 */ /* 0x000fe200078ec0ff */
[----:B------:R-:W-:Y:S01]  /*01c0*/  IMAD.MOV.U32 R27, RZ, RZ, R3 ;  /* 0x000000ffff1b7224 */ /* 0x000fe200078e0003 */
[----:B------:R-:W-:-:S03]  /*01d0*/  CS2R R18, SRZ ;  /* 0x0000000000127805 */ /* 0x000fc6000001ff00 */
[----:B------:R-:W-:Y:S02]  /*01e0*/  IMAD.MOV R26, RZ, RZ, -R7 ;  /* 0x000000ffff1a7224 */ /* 0x000fe400078e0a07 */
[----:B0-----:R-:W-:-:S03]  /*01f0*/  IMAD.WIDE.U32 R8, R6, 0x8, R8 ;  /* 0x0000000806087825 */ /* 0x001fc600078e0008 */
[----:B------:R-:W-:-:S04]  /*0200*/  IADD3 R10, P1, PT, R8, 0x20, RZ ;  /* 0x00000020080a7810 */ /* 0x000fc80007f3e0ff */
[----:B------:R-:W-:-:S09]  /*0210*/  IADD3.X R11, PT, PT, RZ, R9, RZ, P1, !PT ;  /* 0x00000009ff0b7210 */ /* 0x000fd20000ffe4ff */
.L_x_2:
[----:B------:R-:W0:Y:S01]  /*0220*/  LDC.64 R22, c[0x0][0x388] ;  /* 0x0000e200ff167b82 */ /* 0x000e220000000a00 */
[----:B------:R-:W-:Y:S01]  /*0230*/  MOV R8, R10 ;  /* 0x0000000a00087202 */ /* 0x000fe20000000f00 */
[----:B------:R-:W-:-:S05]  /*0240*/  IMAD.MOV.U32 R9, RZ, RZ, R11 ;  /* 0x000000ffff097224 */ /* 0x000fca00078e000b */
[----:B------:R-:W2:Y:S04]  /*0250*/  LDG.E.64 R14, desc[UR4][R8.64+-0x20] ;  /* 0xffffe004080e7981 */ /* 0x000ea8000c1e1b00 */
[----:B------:R-:W3:Y:S01]  /*0260*/  LDG.E.64 R10, desc[UR4][R8.64+-0x18] ;  /* 0xffffe804080a7981 */ /* 0x000ee2000c1e1b00 */
[----:B0-----:R-:W-:-:S05]  /*0270*/  IMAD.WIDE R22, R27, 0x8, R22 ;  /* 0x000000081b167825 */ /* 0x001fca00078e0216 */
[----:B------:R-:W2:Y:S01]  /*0280*/  LDG.E.64 R12, desc[UR4][R22.64] ;  /* 0x00000004160c7981 */ /* 0x000ea2000c1e1b00 */
[----:B------:R-:W-:-:S05]  /*0290*/  IMAD.WIDE R28, R0, 0x8, R22 ;  /* 0x00000008001c7825 */ /* 0x000fca00078e0216 */
[----:B------:R-:W3:Y:S01]  /*02a0*/  LDG.E.64 R16, desc[UR4][R28.64] ;  /* 0x000000041c107981 */ /* 0x000ee2000c1e1b00 */
[C---:B------:R-:W-:Y:S01]  /*02b0*/  IMAD.WIDE R24, R0.reuse, 0x8, R28 ;  /* 0x0000000800187825 */ /* 0x040fe200078e021c */
[----:B--2---:R-:W-:Y:S02]  /*02c0*/  DFMA R18, R14, R12, R18 ;  /* 0x0000000c0e12722b */ /* 0x004fe40000000012 */
[----:B------:R-:W2:Y:S04]  /*02d0*/  LDG.E.64 R14, desc[UR4][R8.64+-0x10] ;  /* 0xfffff004080e7981 */ /* 0x000ea8000c1e1b00 */
[----:B------:R-:W2:Y:S01]  /*02e0*/  LDG.E.64 R12, desc[UR4][R24.64] ;  /* 0x00000004180c7981 */ /* 0x000ea2000c1e1b00 */
[----:B------:R-:W-:Y:S01]  /*02f0*/  IMAD.WIDE R20, R0, 0x8, R24 ;  /* 0x0000000800147825 */ /* 0x000fe200078e0218 */
[----:B---3--:R-:W-:-:S02]  /*0300*/  DFMA R16, R10, R16, R18 ;  /* 0x000000100a10722b */ /* 0x008fc40000000012 */
[----:B------:R-:W3:Y:S04]  /*0310*/  LDG.E.64 R10, desc[UR4][R8.64+-0x8] ;  /* 0xfffff804080a7981 */ /* 0x000ee8000c1e1b00 */
        /* <DEDUP_REMOVED lines=9> */
[----:B------:R-:W-:-:S03]  /*03b0*/  IMAD.WIDE R24, R0, 0x8, R28 ;  /* 0x0000000800187825 */ /* 0x000fc600078e021c */
[----:B------:R-:W4:Y:S01]  /*03c0*/  LDG.E.64 R22, desc[UR4][R8.64+0x18] ;  /* 0x0000180408167981 */ /* 0x000f22000c1e1b00 */
[----:B------:R-:W-:-:S06]  /*03d0*/  IMAD.WIDE R20, R0, 0x8, R24 ;  /* 0x0000000800147825 */ /* 0x000fcc00078e0218 */
[----:B------:R-:W4:Y:S01]  /*03e0*/  LDG.E.64 R20, desc[UR4][R20.64] ;  /* 0x0000000414147981 */ /* 0x000f22000c1e1b00 */
[----:B--2---:R-:W-:-:S03]  /*03f0*/  DFMA R14, R16, R14, R18 ;  /* 0x0000000e100e722b */ /* 0x004fc60000000012 */
[----:B------:R-:W2:Y:S04]  /*0400*/  LDG.E.64 R16, desc[UR4][R8.64+0x10] ;  /* 0x0000100408107981 */ /* 0x000ea8000c1e1b00 */
[----:B------:R-:W2:Y:S01]  /*0410*/  LDG.E.64 R18, desc[UR4][R24.64] ;  /* 0x0000000418127981 */ /* 0x000ea2000c1e1b00 */
[----:B------:R-:W-:Y:S01]  /*0420*/  IADD3 R26, PT, PT, R26, 0x8, RZ ;  /* 0x000000081a1a7810 */ /* 0x000fe20007ffe0ff */
[----:B---3--:R-:W-:-:S03]  /*0430*/  DFMA R10, R10, R12, R14 ;  /* 0x0000000c0a0a722b */ /* 0x008fc6000000000e */
[----:B------:R-:W-:Y:S02]  /*0440*/  ISETP.NE.AND P1, PT, R26, RZ, PT ;  /* 0x000000ff1a00720c */ /* 0x000fe40003f25270 */
[----:B------:R-:W-:-:S03]  /*0450*/  LEA R27, R0, R27, 0x3 ;  /* 0x0000001b001b7211 */ /* 0x000fc600078e18ff */
[----:B--2---:R-:W-:Y:S01]  /*0460*/  DFMA R18, R16, R18, R10 ;  /* 0x000000121012722b */ /* 0x004fe2000000000a */
[----:B------:R-:W-:-:S07]  /*0470*/  IADD3 R10, P2, PT, R8, 0x40, RZ ;  /* 0x00000040080a7810 */ /* 0x000fce0007f5e0ff */
[----:B----4-:R-:W-:Y:S01]  /*0480*/  DFMA R18, R22, R20, R18 ;  /* 0x000000141612722b */ /* 0x010fe20000000012 */
[----:B------:R-:W-:Y:S01]  /*0490*/  IMAD.X R11, RZ, RZ, R9, P2 ;  /* 0x000000ffff0b7224 */ /* 0x000fe200010e0609 */
[----:B------:R-:W-:Y:S09]  /*04a0*/  @P1 BRA `(.L_x_2) ;  /* 0xfffffffc005c1947 */ /* 0x000ff2000383ffff */
.L_x_1:
[----:B------:R-:W-:Y:S05]  /*04b0*/  @!P0 BRA `(.L_x_0) ;  /* 0x0000000000fc8947 */ /* 0x000fea0003800000 */
[----:B------:R-:W-:Y:S02]  /*04c0*/  ISETP.GE.U32.AND P1, PT, R4, 0x4, PT ;  /* 0x000000040400780c */ /* 0x000fe40003f26070 */
[----:B------:R-:W-:-:S04]  /*04d0*/  LOP3.LUT R26, R5, 0x3, RZ, 0xc0, !PT ;  /* 0x00000003051a7812 */ /* 0x000fc800078ec0ff */
[----:B------:R-:W-:-:S07]  /*04e0*/  ISETP.NE.AND P0, PT, R26, RZ, PT ;  /* 0x000000ff1a00720c */ /* 0x000fce0003f05270 */
[----:B------:R-:W-:Y:S06]  /*04f0*/  @!P1 BRA `(.L_x_3) ;  /* 0x00000000006c9947 */ /* 0x000fec0003800000 */
[----:B------:R-:W0:Y:S01]  /*0500*/  LDC.64 R24, c[0x0][0x380] ;  /* 0x0000e000ff187b82 */ /* 0x000e220000000a00 */
[----:B------:R-:W1:Y:S01]  /*0510*/  LDCU.64 UR6, c[0x0][0x380] ;  /* 0x00007000ff0677ac */ /* 0x000e620008000a00 */
[C---:B------:R-:W-:Y:S01]  /*0520*/  IMAD.IADD R9, R6.reuse, 0x1, R7 ;  /* 0x0000000106097824 */ /* 0x040fe200078e0207 */
[----:B------:R-:W-:Y:S01]  /*0530*/  IADD3 R4, P1, PT, R6, R7, RZ ;  /* 0x0000000706047210 */ /* 0x000fe20007f3e0ff */
[----:B------:R-:W-:-:S04]  /*0540*/  IMAD R13, R7, R0, R3 ;  /* 0x00000000070d7224 */ /* 0x000fc800078e0203 */
[----:B------:R-:W2:Y:S01]  /*0550*/  LDC.64 R10, c[0x0][0x388] ;  /* 0x0000e200ff0a7b82 */ /* 0x000ea20000000a00 */
[----:B0-----:R-:W-:-:S06]  /*0560*/  IMAD.WIDE.U32 R24, R9, 0x8, R24 ;  /* 0x0000000809187825 */ /* 0x001fcc00078e0018 */
[----:B------:R-:W3:Y:S01]  /*0570*/  LDG.E.64 R24, desc[UR4][R24.64] ;  /* 0x0000000418187981 */ /* 0x000ee2000c1e1b00 */
[----:B--2---:R-:W-:Y:S01]  /*0580*/  IMAD.WIDE R10, R13, 0x8, R10 ;  /* 0x000000080d0a7825 */ /* 0x004fe200078e020a */
[----:B------:R-:W-:Y:S02]  /*0590*/  IADD3.X R13, PT, PT, RZ, RZ, RZ, P1, !PT ;  /* 0x000000ffff0d7210 */ /* 0x000fe40000ffe4ff */
[----:B-1----:R-:W-:Y:S02]  /*05a0*/  LEA R28, P1, R4, UR6, 0x3 ;  /* 0x00000006041c7c11 */ /* 0x002fe4000f8218ff */
[----:B------:R-:W3:Y:S01]  /*05b0*/  LDG.E.64 R8, desc[UR4][R10.64] ;  /* 0x000000040a087981 */ /* 0x000ee2000c1e1b00 */
[----:B------:R-:W-:Y:S01]  /*05c0*/  IMAD.WIDE R14, R0, 0x8, R10 ;  /* 0x00000008000e7825 */ /* 0x000fe200078e020a */
[----:B------:R-:W-:-:S05]  /*05d0*/  LEA.HI.X R29, R4, UR7, R13, 0x3, P1 ;  /* 0x00000007041d7c11 */ /* 0x000fca00088f1c0d */
[----:B------:R-:W2:Y:S01]  /*05e0*/  LDG.E.64 R12, desc[UR4][R28.64+0x8] ;  /* 0x000008041c0c7981 */ /* 0x000ea2000c1e1b00 */
[----:B------:R-:W-:-:S03]  /*05f0*/  IMAD.WIDE R20, R0, 0x8, R14 ;  /* 0x0000000800147825 */ /* 0x000fc600078e020e */
[----:B------:R-:W2:Y:S04]  /*0600*/  LDG.E.64 R10, desc[UR4][R14.64] ;  /* 0x000000040e0a7981 */ /* 0x000ea8000c1e1b00 */
[----:B------:R-:W4:Y:S01]  /*0610*/  LDG.E.64 R16, desc[UR4][R20.64] ;  /* 0x0000000414107981 */ /* 0x000f22000c1e1b00 */
[----:B------:R-:W-:-:S03]  /*0620*/  IMAD.WIDE R22, R0, 0x8, R20 ;  /* 0x0000000800167825 */ /* 0x000fc600078e0214 */
[----:B------:R-:W4:Y:S04]  /*0630*/  LDG.E.64 R14, desc[UR4][R28.64+0x10] ;  /* 0x000010041c0e7981 */ /* 0x000f28000c1e1b00 */
[----:B------:R-:W5:Y:S04]  /*0640*/  LDG.E.64 R20, desc[UR4][R28.64+0x18] ;  /* 0x000018041c147981 */ /* 0x000f68000c1e1b00 */
[----:B------:R-:W5:Y:S01]  /*0650*/  LDG.E.64 R22, desc[UR4][R22.64] ;  /* 0x0000000416167981 */ /* 0x000f62000c1e1b00 */
[----:B------:R-:W-:Y:S01]  /*0660*/  VIADD R7, R7, 0x4 ;  /* 0x0000000407077836 */ /* 0x000fe20000000000 */
[----:B---3--:R-:W-:-:S08]  /*0670*/  DFMA R8, R24, R8, R18 ;  /* 0x000000081808722b */ /* 0x008fd00000000012 */
[----:B--2---:R-:W-:-:S08]  /*0680*/  DFMA R8, R12, R10, R8 ;  /* 0x0000000a0c08722b */ /* 0x004fd00000000008 */
[----:B----4-:R-:W-:-:S08]  /*0690*/  DFMA R8, R14, R16, R8 ;  /* 0x000000100e08722b */ /* 0x010fd00000000008 */
[----:B-----5:R-:W-:-:S11]  /*06a0*/  DFMA R18, R20, R22, R8 ;  /* 0x000000161412722b */ /* 0x020fd60000000008 */
.L_x_3:
[----:B------:R-:W-:Y:S05]  /*06b0*/  @!P0 BRA `(.L_x_0) ;  /* 0x00000000007c8947 */ /* 0x000fea0003800000 */
[----:B------:R-:W-:Y:S01]  /*06c0*/  ISETP.NE.AND P1, PT, R26, 0x1, PT ;  /* 0x000000011a00780c */ /* 0x000fe20003f25270 */
[----:B------:R-:W0:Y:S01]  /*06d0*/  LDC.64 R10, c[0x0][0x380] ;  /* 0x0000e000ff0a7b82 */ /* 0x000e220000000a00 */
[----:B------:R-:W-:-:S04]  /*06e0*/  LOP3.LUT R14, R5, 0x1, RZ, 0xc0, !PT ;  /* 0x00000001050e7812 */ /* 0x000fc800078ec0ff */
[----:B------:R-:W-:-:S03]  /*06f0*/  ISETP.NE.U32.AND P0, PT, R14, 0x1, PT ;  /* 0x000000010e00780c */ /* 0x000fc60003f05070 */
[----:B------:R-:W1:Y:S04]  /*0700*/  LDC.64 R20, c[0x0][0x388] ;  /* 0x0000e200ff147b82 */ /* 0x000e680000000a00 */
[CC--:B------:R-:W-:Y:S01]  /*0710*/  @P1 IADD3 R15, PT, PT, R6.reuse, R7.reuse, RZ ;  /* 0x00000007060f1210 */ /* 0x0c0fe20007ffe0ff */
[C---:B------:R-:W-:Y:S01]  /*0720*/  @P1 IMAD R17, R7.reuse, R0, R3 ;  /* 0x0000000007111224 */ /* 0x040fe200078e0203 */
[----:B------:R-:W-:Y:S01]  /*0730*/  @P1 IADD3 R16, P2, PT, R6, R7, RZ ;  /* 0x0000000706101210 */ /* 0x000fe20007f5e0ff */
[----:B------:R-:W-:Y:S01]  /*0740*/  @P1 VIADD R7, R7, 0x2 ;  /* 0x0000000207071836 */ /* 0x000fe20000000000 */
[----:B------:R-:W2:Y:S08]  /*0750*/  @P1 LDC.64 R8, c[0x0][0x380] ;  /* 0x0000e000ff081b82 */ /* 0x000eb00000000a00 */
[----:B------:R-:W3:Y:S01]  /*0760*/  LDC.64 R12, c[0x0][0x380] ;  /* 0x0000e000ff0c7b82 */ /* 0x000ee20000000a00 */
[----:B0-----:R-:W-:-:S06]  /*0770*/  @P1 IMAD.WIDE.U32 R14, R15, 0x8, R10 ;  /* 0x000000080f0e1825 */ /* 0x001fcc00078e000a */
[----:B------:R-:W4:Y:S01]  /*0780*/  @P1 LDG.E.64 R14, desc[UR4][R14.64] ;  /* 0x000000040e0e1981 */ /* 0x000f22000c1e1b00 */
[----:B------:R-:W0:Y:S01]  /*0790*/  LDC.64 R4, c[0x0][0x388] ;  /* 0x0000e200ff047b82 */ /* 0x000e220000000a00 */
[----:B-1----:R-:W-:Y:S01]  /*07a0*/  @P1 IMAD.WIDE R20, R17, 0x8, R20 ;  /* 0x0000000811141825 */ /* 0x002fe200078e0214 */
[----:B------:R-:W-:-:S04]  /*07b0*/  @P1 IADD3.X R17, PT, PT, RZ, RZ, RZ, P2, !PT ;  /* 0x000000ffff111210 */ /* 0x000fc800017fe4ff */
[----:B------:R-:W4:Y:S01]  /*07c0*/  @P1 LDG.E.64 R10, desc[UR4][R20.64] ;  /* 0x00000004140a1981 */ /* 0x000f22000c1e1b00 */
[----:B--2---:R-:W-:Y:S01]  /*07d0*/  @P1 LEA R8, P2, R16, R8, 0x3 ;  /* 0x0000000810081211 */ /* 0x004fe200078418ff */
[----:B------:R-:W-:-:S03]  /*07e0*/  @P1 IMAD.WIDE R22, R0, 0x8, R20 ;  /* 0x0000000800161825 */ /* 0x000fc600078e0214 */
[----:B------:R-:W-:Y:S01]  /*07f0*/  @P1 LEA.HI.X R9, R16, R9, R17, 0x3, P2 ;  /* 0x0000000910091211 */ /* 0x000fe200010f1c11 */
[----:B------:R-:W-:Y:S01]  /*0800*/  @!P0 IMAD R25, R7, R0, R3 ;  /* 0x0000000007198224 */ /* 0x000fe200078e0203 */
[----:B------:R-:W-:Y:S02]  /*0810*/  @!P0 IADD3 R17, PT, PT, R6, R7, RZ ;  /* 0x0000000706118210 */ /* 0x000fe40007ffe0ff */
[----:B------:R-:W2:Y:S04]  /*0820*/  @P1 LDG.E.64 R6, desc[UR4][R22.64] ;  /* 0x0000000416061981 */ /* 0x000ea8000c1e1b00 */
[----:B------:R-:W2:Y:S01]  /*0830*/  @P1 LDG.E.64 R8, desc[UR4][R8.64+0x8] ;  /* 0x0000080408081981 */ /* 0x000ea2000c1e1b00 */
[----:B---3--:R-:W-:-:S04]  /*0840*/  @!P0 IMAD.WIDE.U32 R12, R17, 0x8, R12 ;  /* 0x00000008110c8825 */ /* 0x008fc800078e000c */
[----:B0-----:R-:W-:Y:S02]  /*0850*/  @!P0 IMAD.WIDE R4, R25, 0x8, R4 ;  /* 0x0000000819048825 */ /* 0x001fe400078e0204 */
[----:B------:R-:W3:Y:S04]  /*0860*/  @!P0 LDG.E.64 R12, desc[UR4][R12.64] ;  /* 0x000000040c0c8981 */ /* 0x000ee8000c1e1b00 */
[----:B------:R-:W3:Y:S01]  /*0870*/  @!P0 LDG.E.64 R4, desc[UR4][R4.64] ;  /* 0x0000000404048981 */ /* 0x000ee2000c1e1b00 */
[----:B----4-:R-:W-:-:S08]  /*0880*/  @P1 DFMA R10, R14, R10, R18 ;  /* 0x0000000a0e0a122b */ /* 0x010fd00000000012 */
[----:B--2---:R-:W-:-:S08]  /*0890*/  @P1 DFMA R18, R8, R6, R10 ;  /* 0x000000060812122b */ /* 0x004fd0000000000a */
[----:B---3--:R-:W-:-:S11]  /*08a0*/  @!P0 DFMA R18, R12, R4, R18 ;  /* 0x000000040c12822b */ /* 0x008fd60000000012 */
.L_x_0:
[----:B------:R-:W0:Y:S01]  /*08b0*/  LDC.64 R4, c[0x0][0x390] ;  /* 0x0000e400ff047b82 */ /* 0x000e220000000a00 */
[----:B------:R-:W-:-:S04]  /*08c0*/  IMAD R3, R2, R0, R3 ;  /* 0x0000000002037224 */ /* 0x000fc800078e0203 */
[----:B0-----:R-:W-:-:S05]  /*08d0*/  IMAD.WIDE R2, R3, 0x8, R4 ;  /* 0x0000000803027825 */ /* 0x001fca00078e0204 */
[----:B------:R-:W-:Y:S01]  /*08e0*/  STG.E.64 desc[UR4][R2.64], R18 ;  /* 0x0000001202007986 */ /* 0x000fe2000c101b04 */
[----:B------:R-:W-:Y:S05]  /*08f0*/  EXIT ;  /* 0x000000000000794d */ /* 0x000fea0003800000 */
.L_x_4:
[----:B------:R-:W-:-:S00]  /*0900*/  BRA `(.L_x_4) ;  /* 0xfffffffc00fc7947 */ /* 0x000fc0000383ffff */
[----:B------:R-:W-:-:S00]  /*0910*/  NOP ;  /* 0x0000000000007918 */ /* 0x000fc00000000000 */
        /* <DEDUP_REMOVED lines=14> */
.L_x_5:


//--------------------- .nv.shared.reserved.0     --------------------------
	.section	.nv.shared.reserved.0,"aw",@nobits
	.weak		__nv_reservedSMEM_offset_0_alias
	.size		__nv_reservedSMEM_offset_0_alias, 0, 64
	.other		__nv_reservedSMEM_offset_0_alias,@"STO_CUDA_RESERVED_SHARED STV_DEFAULT"
__nv_reservedSMEM_offset_0_alias:
	.zero		0
	.zero		64


//--------------------- .nv.constant0._Z4gemmPdS_S_iiii --------------------------
	.section	.nv.constant0._Z4gemmPdS_S_iiii,"a",@progbits
	.sectionflags	@""
	.align	4
.nv.constant0._Z4gemmPdS_S_iiii:
	.zero		936


//--------------------- SYMBOLS --------------------------

	.type		.nv.reservedSmem.offset0,@object
	.size		.nv.reservedSmem.offset0,0x4
